//
// Generated by NVIDIA NVVM Compiler
//
// Compiler Build ID: CL-36424714
// Cuda compilation tools, release 13.0, V13.0.88
// Based on NVVM 20.0.0
//

.version 9.0
.target sm_100
.address_size 64

	// .globl	_Z22gol_step_kernel_sharedPKiPii
.extern .shared .align 16 .b8 tile[];

.visible .entry _Z22gol_step_kernel_sharedPKiPii(
	.param .u64 .ptr .align 1 _Z22gol_step_kernel_sharedPKiPii_param_0,
	.param .u64 .ptr .align 1 _Z22gol_step_kernel_sharedPKiPii_param_1,
	.param .u32 _Z22gol_step_kernel_sharedPKiPii_param_2
)
{
	.reg .pred 	%p<31>;
	.reg .b32 	%r<181>;
	.reg .b64 	%rd<17>;

	ld.param.u64 	%rd3, [_Z22gol_step_kernel_sharedPKiPii_param_0];
	ld.param.u64 	%rd2, [_Z22gol_step_kernel_sharedPKiPii_param_1];
	ld.param.u32 	%r32, [_Z22gol_step_kernel_sharedPKiPii_param_2];
	cvta.to.global.u64 	%rd1, %rd3;
	mov.u32 	%r33, %ctaid.x;
	mov.u32 	%r1, %ntid.x;
	mul.lo.s32 	%r2, %r33, %r1;
	mov.u32 	%r34, %ctaid.y;
	mov.u32 	%r3, %ntid.y;
	mul.lo.s32 	%r4, %r34, %r3;
	mov.u32 	%r5, %tid.x;
	mov.u32 	%r6, %tid.y;
	add.s32 	%r7, %r1, 2;
	add.s32 	%r35, %r3, 2;
	mul.lo.s32 	%r8, %r7, %r35;
	mad.lo.s32 	%r176, %r6, %r1, %r5;
	setp.ge.u32 	%p1, %r176, %r8;
	@%p1 bra 	$L__BB0_7;
	mul.lo.s32 	%r10, %r1, %r3;
	add.s32 	%r36, %r176, %r10;
	max.u32 	%r37, %r8, %r36;
	setp.lt.u32 	%p2, %r36, %r8;
	selp.u32 	%r38, 1, 0, %p2;
	add.s32 	%r39, %r36, %r38;
	sub.s32 	%r40, %r37, %r39;
	div.u32 	%r41, %r40, %r10;
	add.s32 	%r11, %r41, %r38;
	and.b32  	%r42, %r11, 3;
	setp.eq.s32 	%p3, %r42, 3;
	@%p3 bra 	$L__BB0_4;
	add.s32 	%r43, %r11, 1;
	and.b32  	%r44, %r43, 3;
	neg.s32 	%r174, %r44;
$L__BB0_3:
	.pragma "nounroll";
	div.u32 	%r45, %r176, %r7;
	mul.lo.s32 	%r46, %r45, %r7;
	sub.s32 	%r47, %r176, %r46;
	add.s32 	%r48, %r47, %r2;
	setp.lt.s32 	%p4, %r48, 1;
	setp.gt.s32 	%p5, %r48, %r32;
	selp.b32 	%r49, %r32, 0, %p5;
	neg.s32 	%r50, %r49;
	selp.b32 	%r51, %r32, %r50, %p4;
	add.s32 	%r52, %r48, %r51;
	add.s32 	%r53, %r45, %r4;
	setp.eq.s32 	%p6, %r53, 0;
	setp.gt.s32 	%p7, %r53, %r32;
	selp.b32 	%r54, %r32, 0, %p7;
	neg.s32 	%r55, %r54;
	selp.b32 	%r56, %r32, %r55, %p6;
	add.s32 	%r57, %r53, %r56;
	add.s32 	%r58, %r57, -1;
	mad.lo.s32 	%r59, %r58, %r32, %r52;
	add.s32 	%r60, %r59, -1;
	mul.wide.s32 	%rd4, %r60, 4;
	add.s64 	%rd5, %rd1, %rd4;
	ld.global.u32 	%r61, [%rd5];
	shl.b32 	%r62, %r176, 2;
	mov.u32 	%r63, tile;
	add.s32 	%r64, %r63, %r62;
	st.shared.u32 	[%r64], %r61;
	add.s32 	%r176, %r176, %r10;
	add.s32 	%r174, %r174, 1;
	setp.ne.s32 	%p8, %r174, 0;
	@%p8 bra 	$L__BB0_3;
$L__BB0_4:
	setp.lt.u32 	%p9, %r11, 3;
	@%p9 bra 	$L__BB0_7;
	shl.b32 	%r65, %r10, 1;
	add.s32 	%r179, %r176, %r65;
	shl.b32 	%r19, %r10, 2;
	mad.lo.s32 	%r178, %r10, 3, %r176;
	add.s32 	%r177, %r176, %r10;
$L__BB0_6:
	div.u32 	%r66, %r176, %r7;
	mul.lo.s32 	%r67, %r66, %r7;
	sub.s32 	%r68, %r176, %r67;
	add.s32 	%r69, %r68, %r2;
	setp.lt.s32 	%p10, %r69, 1;
	setp.gt.s32 	%p11, %r69, %r32;
	selp.b32 	%r70, %r32, 0, %p11;
	neg.s32 	%r71, %r70;
	selp.b32 	%r72, %r32, %r71, %p10;
	add.s32 	%r73, %r69, %r72;
	add.s32 	%r74, %r66, %r4;
	setp.eq.s32 	%p12, %r74, 0;
	setp.gt.s32 	%p13, %r74, %r32;
	selp.b32 	%r75, %r32, 0, %p13;
	neg.s32 	%r76, %r75;
	selp.b32 	%r77, %r32, %r76, %p12;
	add.s32 	%r78, %r74, %r77;
	add.s32 	%r79, %r78, -1;
	mad.lo.s32 	%r80, %r79, %r32, %r73;
	add.s32 	%r81, %r80, -1;
	mul.wide.s32 	%rd6, %r81, 4;
	add.s64 	%rd7, %rd1, %rd6;
	ld.global.u32 	%r82, [%rd7];
	shl.b32 	%r83, %r176, 2;
	mov.u32 	%r84, tile;
	add.s32 	%r85, %r84, %r83;
	st.shared.u32 	[%r85], %r82;
	add.s32 	%r86, %r176, %r10;
	div.u32 	%r87, %r177, %r7;
	mul.lo.s32 	%r88, %r87, %r7;
	sub.s32 	%r89, %r177, %r88;
	add.s32 	%r90, %r89, %r2;
	setp.lt.s32 	%p14, %r90, 1;
	setp.gt.s32 	%p15, %r90, %r32;
	selp.b32 	%r91, %r32, 0, %p15;
	neg.s32 	%r92, %r91;
	selp.b32 	%r93, %r32, %r92, %p14;
	add.s32 	%r94, %r90, %r93;
	add.s32 	%r95, %r87, %r4;
	setp.eq.s32 	%p16, %r95, 0;
	setp.gt.s32 	%p17, %r95, %r32;
	selp.b32 	%r96, %r32, 0, %p17;
	neg.s32 	%r97, %r96;
	selp.b32 	%r98, %r32, %r97, %p16;
	add.s32 	%r99, %r95, %r98;
	add.s32 	%r100, %r99, -1;
	mad.lo.s32 	%r101, %r100, %r32, %r94;
	add.s32 	%r102, %r101, -1;
	mul.wide.s32 	%rd8, %r102, 4;
	add.s64 	%rd9, %rd1, %rd8;
	ld.global.u32 	%r103, [%rd9];
	add.s32 	%r104, %r85, %r19;
	st.shared.u32 	[%r104], %r103;
	add.s32 	%r105, %r86, %r10;
	div.u32 	%r106, %r179, %r7;
	mul.lo.s32 	%r107, %r106, %r7;
	sub.s32 	%r108, %r179, %r107;
	add.s32 	%r109, %r108, %r2;
	setp.lt.s32 	%p18, %r109, 1;
	setp.gt.s32 	%p19, %r109, %r32;
	selp.b32 	%r110, %r32, 0, %p19;
	neg.s32 	%r111, %r110;
	selp.b32 	%r112, %r32, %r111, %p18;
	add.s32 	%r113, %r109, %r112;
	add.s32 	%r114, %r106, %r4;
	setp.eq.s32 	%p20, %r114, 0;
	setp.gt.s32 	%p21, %r114, %r32;
	selp.b32 	%r115, %r32, 0, %p21;
	neg.s32 	%r116, %r115;
	selp.b32 	%r117, %r32, %r116, %p20;
	add.s32 	%r118, %r114, %r117;
	add.s32 	%r119, %r118, -1;
	mad.lo.s32 	%r120, %r119, %r32, %r113;
	add.s32 	%r121, %r120, -1;
	mul.wide.s32 	%rd10, %r121, 4;
	add.s64 	%rd11, %rd1, %rd10;
	ld.global.u32 	%r122, [%rd11];
	add.s32 	%r123, %r104, %r19;
	st.shared.u32 	[%r123], %r122;
	add.s32 	%r124, %r105, %r10;
	div.u32 	%r125, %r178, %r7;
	mul.lo.s32 	%r126, %r125, %r7;
	sub.s32 	%r127, %r178, %r126;
	add.s32 	%r128, %r127, %r2;
	setp.lt.s32 	%p22, %r128, 1;
	setp.gt.s32 	%p23, %r128, %r32;
	selp.b32 	%r129, %r32, 0, %p23;
	neg.s32 	%r130, %r129;
	selp.b32 	%r131, %r32, %r130, %p22;
	add.s32 	%r132, %r128, %r131;
	add.s32 	%r133, %r125, %r4;
	setp.eq.s32 	%p24, %r133, 0;
	setp.gt.s32 	%p25, %r133, %r32;
	selp.b32 	%r134, %r32, 0, %p25;
	neg.s32 	%r135, %r134;
	selp.b32 	%r136, %r32, %r135, %p24;
	add.s32 	%r137, %r133, %r136;
	add.s32 	%r138, %r137, -1;
	mad.lo.s32 	%r139, %r138, %r32, %r132;
	add.s32 	%r140, %r139, -1;
	mul.wide.s32 	%rd12, %r140, 4;
	add.s64 	%rd13, %rd1, %rd12;
	ld.global.u32 	%r141, [%rd13];
	add.s32 	%r142, %r123, %r19;
	st.shared.u32 	[%r142], %r141;
	add.s32 	%r176, %r124, %r10;
	add.s32 	%r179, %r179, %r19;
	add.s32 	%r178, %r178, %r19;
	add.s32 	%r177, %r177, %r19;
	setp.lt.u32 	%p26, %r176, %r8;
	@%p26 bra 	$L__BB0_6;
$L__BB0_7:
	bar.sync 	0;
	add.s32 	%r30, %r2, %r5;
	add.s32 	%r31, %r4, %r6;
	max.s32 	%r144, %r30, %r31;
	setp.ge.s32 	%p27, %r144, %r32;
	@%p27 bra 	$L__BB0_9;
	mad.lo.s32 	%r145, %r6, %r7, %r5;
	shl.b32 	%r146, %r145, 2;
	mov.u32 	%r147, tile;
	add.s32 	%r148, %r147, %r146;
	ld.shared.u32 	%r149, [%r148];
	ld.shared.u32 	%r150, [%r148+4];
	add.s32 	%r151, %r150, %r149;
	ld.shared.u32 	%r152, [%r148+8];
	add.s32 	%r153, %r151, %r152;
	shl.b32 	%r154, %r7, 2;
	add.s32 	%r155, %r148, %r154;
	ld.shared.u32 	%r156, [%r155];
	add.s32 	%r157, %r153, %r156;
	ld.shared.u32 	%r158, [%r155+8];
	add.s32 	%r159, %r157, %r158;
	add.s32 	%r160, %r155, %r154;
	ld.shared.u32 	%r161, [%r160];
	add.s32 	%r162, %r159, %r161;
	ld.shared.u32 	%r163, [%r160+4];
	add.s32 	%r164, %r162, %r163;
	ld.shared.u32 	%r165, [%r160+8];
	add.s32 	%r166, %r164, %r165;
	ld.shared.u32 	%r167, [%r155+4];
	setp.eq.s32 	%p28, %r167, 0;
	and.b32  	%r168, %r166, -2;
	setp.eq.s32 	%p29, %r168, 2;
	setp.eq.s32 	%p30, %r166, 3;
	selp.u32 	%r169, -1, 0, %p30;
	selp.u32 	%r170, -1, 0, %p29;
	selp.b32 	%r171, %r169, %r170, %p28;
	and.b32  	%r172, %r171, 1;
	mad.lo.s32 	%r173, %r32, %r31, %r30;
	cvta.to.global.u64 	%rd14, %rd2;
	mul.wide.s32 	%rd15, %r173, 4;
	add.s64 	%rd16, %rd14, %rd15;
	st.global.u32 	[%rd16], %r172;
$L__BB0_9:
	ret;

}


// ===== COMPILED SASS (sm_100) =====

	.target	sm_100

	.elftype	@"ET_EXEC"


//--------------------- .note.nv.tkinfo           --------------------------
	.section	.note.nv.tkinfo,"",@"SHT_NOTE"
	.sectionflags	@"SHF_NOTE_NV_TKINFO"
	.tkinfo
        /*0018*/ 	.word	0x00000002
        /*0030*/ 	.string	""
        /*0030*/ 	.string	"ptxas"
        /*0030*/ 	.string	"Cuda compilation tools, release 13.0, V13.0.88"
        /*0030*/ 	.string	"Build cuda_13.0.r13.0/compiler.36424714_0"
        /*0030*/ 	.string	"-arch sm_100 -m 64 "



//--------------------- .note.nv.cuinfo           --------------------------
	.section	.note.nv.cuinfo,"",@"SHT_NOTE"
	.sectionflags	@"SHF_NOTE_NV_CUINFO"
        /*0018*/ 	.short	0x0002
        /*001a*/ 	.short	0x0064
        /*001c*/ 	.short	0x0082
	.zero		2


//--------------------- .nv.info                  --------------------------
	.section	.nv.info,"",@"SHT_CUDA_INFO"
	.align	4


	//----- nvinfo : EIATTR_REGCOUNT
	.align		4
        /*0000*/ 	.byte	0x04, 0x2f
        /*0002*/ 	.short	(.L_1 - .L_0)
	.align		4
.L_0:
        /*0004*/ 	.word	index@(_Z22gol_step_kernel_sharedPKiPii)
        /*0008*/ 	.word	0x00000020


	//----- nvinfo : EIATTR_FRAME_SIZE
	.align		4
.L_1:
        /*000c*/ 	.byte	0x04, 0x11
        /*000e*/ 	.short	(.L_3 - .L_2)
	.align		4
.L_2:
        /*0010*/ 	.word	index@(_Z22gol_step_kernel_sharedPKiPii)
        /*0014*/ 	.word	0x00000000


	//----- nvinfo : EIATTR_MIN_STACK_SIZE
	.align		4
.L_3:
        /*0018*/ 	.byte	0x04, 0x12
        /*001a*/ 	.short	(.L_5 - .L_4)
	.align		4
.L_4:
        /*001c*/ 	.word	index@(_Z22gol_step_kernel_sharedPKiPii)
        /*0020*/ 	.word	0x00000000
.L_5:


//--------------------- .nv.compat                --------------------------
	.section	.nv.compat,"",@"SHT_CUDA_COMPAT_INFO"
	.align	4
        /*0000*/ 	.byte	0x02, 0x09, 0x00, 0x00, 0x02, 0x02, 0x01, 0x00, 0x02, 0x05, 0x05, 0x00, 0x03, 0x07, 0x01, 0x01
        /*0010*/ 	.byte	0x02, 0x03, 0x00, 0x00, 0x02, 0x06, 0x01, 0x00, 0x04, 0x0b, 0x08, 0x00, 0x09, 0x00, 0x00, 0x00
        /*0020*/ 	.byte	0x00, 0x00, 0x00, 0x00


//--------------------- .nv.info._Z22gol_step_kernel_sharedPKiPii --------------------------
	.section	.nv.info._Z22gol_step_kernel_sharedPKiPii,"",@"SHT_CUDA_INFO"
	.sectionflags	@""
	.align	4


	//----- nvinfo : EIATTR_CUDA_API_VERSION
	.align		4
        /*0000*/ 	.byte	0x04, 0x37
        /*0002*/ 	.short	(.L_7 - .L_6)
.L_6:
        /*0004*/ 	.word	0x00000082


	//----- nvinfo : EIATTR_KPARAM_INFO
	.align		4
.L_7:
        /*0008*/ 	.byte	0x04, 0x17
        /*000a*/ 	.short	(.L_9 - .L_8)
.L_8:
        /*000c*/ 	.word	0x00000000
        /*0010*/ 	.short	0x0002
        /*0012*/ 	.short	0x0010
        /*0014*/ 	.byte	0x00, 0xf0, 0x11, 0x00


	//----- nvinfo : EIATTR_KPARAM_INFO
	.align		4
.L_9:
        /*0018*/ 	.byte	0x04, 0x17
        /*001a*/ 	.short	(.L_11 - .L_10)
.L_10:
        /*001c*/ 	.word	0x00000000
        /*0020*/ 	.short	0x0001
        /*0022*/ 	.short	0x0008
        /*0024*/ 	.byte	0x00, 0xf5, 0x21, 0x00


	//----- nvinfo : EIATTR_KPARAM_INFO
	.align		4
.L_11:
        /*0028*/ 	.byte	0x04, 0x17
        /*002a*/ 	.short	(.L_13 - .L_12)
.L_12:
        /*002c*/ 	.word	0x00000000
        /*0030*/ 	.short	0x0000
        /*0032*/ 	.short	0x0000
        /*0034*/ 	.byte	0x00, 0xf5, 0x21, 0x00


	//----- nvinfo : EIATTR_SPARSE_MMA_MASK
	.align		4
.L_13:
        /*0038*/ 	.byte	0x03, 0x50
        /*003a*/ 	.short	0x0000


	//----- nvinfo : EIATTR_MAXREG_COUNT
	.align		4
        /*003c*/ 	.byte	0x03, 0x1b
        /*003e*/ 	.short	0x00ff


	//----- nvinfo : EIATTR_NUM_BARRIERS
	.align		4
        /*0040*/ 	.byte	0x02, 0x4c
        /*0042*/ 	.byte	0x01
	.zero		1


	//----- nvinfo : EIATTR_MERCURY_ISA_VERSION
	.align		4
        /*0044*/ 	.byte	0x03, 0x5f
        /*0046*/ 	.short	0x0101


	//----- nvinfo : EIATTR_VRC_CTA_INIT_COUNT
	.align		4
        /*0048*/ 	.byte	0x02, 0x4a
	.zero		1
	.zero		1


	//----- nvinfo : EIATTR_EXIT_INSTR_OFFSETS
	.align		4
        /*004c*/ 	.byte	0x04, 0x1c
        /*004e*/ 	.short	(.L_15 - .L_14)


	//   ....[0]....
.L_14:
        /*0050*/ 	.word	0x00001020


	//   ....[1]....
        /*0054*/ 	.word	0x00001230


	//----- nvinfo : EIATTR_CRS_STACK_SIZE
	.align		4
.L_15:
        /*0058*/ 	.byte	0x04, 0x1e
        /*005a*/ 	.short	(.L_17 - .L_16)
.L_16:
        /*005c*/ 	.word	0x00000000


	//----- nvinfo : EIATTR_CBANK_PARAM_SIZE
	.align		4
.L_17:
        /*0060*/ 	.byte	0x03, 0x19
        /*0062*/ 	.short	0x0014


	//----- nvinfo : EIATTR_PARAM_CBANK
	.align		4
        /*0064*/ 	.byte	0x04, 0x0a
        /*0066*/ 	.short	(.L_19 - .L_18)
	.align		4
.L_18:
        /*0068*/ 	.word	index@(.nv.constant0._Z22gol_step_kernel_sharedPKiPii)
        /*006c*/ 	.short	0x0380
        /*006e*/ 	.short	0x0014


	//----- nvinfo : EIATTR_SW_WAR
	.align		4
.L_19:
        /*0070*/ 	.byte	0x04, 0x36
        /*0072*/ 	.short	(.L_21 - .L_20)
.L_20:
        /*0074*/ 	.word	0x00000008
.L_21:


//--------------------- .nv.callgraph             --------------------------
	.section	.nv.callgraph,"",@"SHT_CUDA_CALLGRAPH"
	.align	4
	.sectionentsize	8
	.align		4
        /*0000*/ 	.word	0x00000000
	.align		4
        /*0004*/ 	.word	0xffffffff
	.align		4
        /*0008*/ 	.word	0x00000000
	.align		4
        /*000c*/ 	.word	0xfffffffe
	.align		4
        /*0010*/ 	.word	0x00000000
	.align		4
        /*0014*/ 	.word	0xfffffffd
	.align		4
        /*0018*/ 	.word	0x00000000
	.align		4
        /*001c*/ 	.word	0xfffffffc


//--------------------- .text._Z22gol_step_kernel_sharedPKiPii --------------------------
	.section	.text._Z22gol_step_kernel_sharedPKiPii,"ax",@progbits
	.align	128
        .global         _Z22gol_step_kernel_sharedPKiPii
        .type           _Z22gol_step_kernel_sharedPKiPii,@function
        .size           _Z22gol_step_kernel_sharedPKiPii,(.L_x_7 - _Z22gol_step_kernel_sharedPKiPii)
        .other          _Z22gol_step_kernel_sharedPKiPii,@"STO_CUDA_ENTRY STV_DEFAULT"
_Z22gol_step_kernel_sharedPKiPii:
.text._Z22gol_step_kernel_sharedPKiPii:
[----:B------:R-:W-:Y:S01]  /*0000*/  LDC R1, c[0x0][0x37c] ;  /* 0x0000df00ff017b82 */ /* 0x000fe20000000800 */
[----:B------:R-:W0:Y:S07]  /*0010*/  S2R R0, SR_TID.X ;  /* 0x0000000000007919 */ /* 0x000e2e0000002100 */
[----:B------:R-:W1:Y:S01]  /*0020*/  LDC R12, c[0x0][0x360] ;  /* 0x0000d800ff0c7b82 */ /* 0x000e620000000800 */
[----:B------:R-:W2:Y:S01]  /*0030*/  LDCU UR9, c[0x0][0x364] ;  /* 0x00006c80ff0977ac */ /* 0x000ea20008000800 */
[----:B------:R-:W-:Y:S01]  /*0040*/  BSSY.RECONVERGENT B0, `(.L_x_0) ;  /* 0x00000f7000007945 */ /* 0x000fe20003800200 */
[----:B------:R-:W0:Y:S01]  /*0050*/  S2R R13, SR_TID.Y ;  /* 0x00000000000d7919 */ /* 0x000e220000002200 */
[----:B------:R-:W3:Y:S04]  /*0060*/  LDCU.64 UR6, c[0x0][0x358] ;  /* 0x00006b00ff0677ac */ /* 0x000ee80008000a00 */
[----:B------:R-:W4:Y:S08]  /*0070*/  S2UR UR4, SR_CTAID.Y ;  /* 0x00000000000479c3 */ /* 0x000f300000002600 */
[----:B------:R-:W5:Y:S01]  /*0080*/  S2UR UR8, SR_CTAID.X ;  /* 0x00000000000879c3 */ /* 0x000f620000002500 */
[----:B--2---:R-:W-:Y:S01]  /*0090*/  UIADD3 UR5, UPT, UPT, UR9, 0x2, URZ ;  /* 0x0000000209057890 */ /* 0x004fe2000fffe0ff */
[----:B-1----:R-:W-:-:S05]  /*00a0*/  VIADD R14, R12, 0x2 ;  /* 0x000000020c0e7836 */ /* 0x002fca0000000000 */
[----:B------:R-:W-:Y:S01]  /*00b0*/  IMAD R15, R14, UR5, RZ ;  /* 0x000000050e0f7c24 */ /* 0x000fe2000f8e02ff */
[----:B----4-:R-:W-:Y:S01]  /*00c0*/  UIMAD UR4, UR4, UR9, URZ ;  /* 0x00000009040472a4 */ /* 0x010fe2000f8e02ff */
[----:B0-----:R-:W-:-:S05]  /*00d0*/  IMAD R19, R12, R13, R0 ;  /* 0x0000000d0c137224 */ /* 0x001fca00078e0200 */
[----:B------:R-:W-:Y:S01]  /*00e0*/  ISETP.GE.U32.AND P0, PT, R19, R15, PT ;  /* 0x0000000f1300720c */ /* 0x000fe20003f06070 */
[----:B-----5:R-:W-:-:S12]  /*00f0*/  IMAD R17, R12, UR8, RZ ;  /* 0x000000080c117c24 */ /* 0x020fd8000f8e02ff */
[----:B---3--:R-:W-:Y:S05]  /*0100*/  @P0 BRA `(.L_x_1) ;  /* 0x0000000c00a80947 */ /* 0x008fea0003800000 */
[----:B------:R-:W-:Y:S01]  /*0110*/  IMAD R16, R12, UR9, RZ ;  /* 0x000000090c107c24 */ /* 0x000fe2000f8e02ff */
[----:B------:R-:W-:Y:S03]  /*0120*/  BSSY.RECONVERGENT B1, `(.L_x_2) ;  /* 0x0000052000017945 */ /* 0x000fe60003800200 */
[----:B------:R-:W0:Y:S01]  /*0130*/  I2F.U32.RP R7, R16 ;  /* 0x0000001000077306 */ /* 0x000e220000209000 */
[--C-:B------:R-:W-:Y:S01]  /*0140*/  IMAD.IADD R4, R19, 0x1, R16.reuse ;  /* 0x0000000113047824 */ /* 0x100fe200078e0210 */
[----:B------:R-:W-:Y:S01]  /*0150*/  ISETP.NE.U32.AND P2, PT, R16, RZ, PT ;  /* 0x000000ff1000720c */ /* 0x000fe20003f45070 */
[----:B------:R-:W-:-:S03]  /*0160*/  IMAD.MOV R9, RZ, RZ, -R16 ;  /* 0x000000ffff097224 */ /* 0x000fc600078e0a10 */
[----:B------:R-:W-:Y:S02]  /*0170*/  ISETP.GE.U32.AND P0, PT, R4, R15, PT ;  /* 0x0000000f0400720c */ /* 0x000fe40003f06070 */
[----:B------:R-:W-:Y:S02]  /*0180*/  VIMNMX.U32 R5, PT, PT, R15, R4, !PT ;  /* 0x000000040f057248 */ /* 0x000fe40007fe0000 */
[----:B------:R-:W-:-:S04]  /*0190*/  SEL R6, RZ, 0x1, P0 ;  /* 0x00000001ff067807 */ /* 0x000fc80000000000 */
[----:B------:R-:W-:Y:S01]  /*01a0*/  IADD3 R5, PT, PT, R5, -R4, -R6 ;  /* 0x8000000405057210 */ /* 0x000fe20007ffe806 */
[----:B0-----:R-:W0:Y:S02]  /*01b0*/  MUFU.RCP R7, R7 ;  /* 0x0000000700077308 */ /* 0x001e240000001000 */
[----:B0-----:R-:W-:-:S06]  /*01c0*/  VIADD R2, R7, 0xffffffe ;  /* 0x0ffffffe07027836 */ /* 0x001fcc0000000000 */
[----:B------:R0:W1:Y:S02]  /*01d0*/  F2I.FTZ.U32.TRUNC.NTZ R3, R2 ;  /* 0x0000000200037305 */ /* 0x000064000021f000 */
[----:B0-----:R-:W-:Y:S02]  /*01e0*/  IMAD.MOV.U32 R2, RZ, RZ, RZ ;  /* 0x000000ffff027224 */ /* 0x001fe400078e00ff */
[----:B-1----:R-:W-:-:S04]  /*01f0*/  IMAD R9, R9, R3, RZ ;  /* 0x0000000309097224 */ /* 0x002fc800078e02ff */
[----:B------:R-:W-:-:S06]  /*0200*/  IMAD.HI.U32 R8, R3, R9, R2 ;  /* 0x0000000903087227 */ /* 0x000fcc00078e0002 */
[----:B------:R-:W-:-:S05]  /*0210*/  IMAD.HI.U32 R3, R8, R5, RZ ;  /* 0x0000000508037227 */ /* 0x000fca00078e00ff */
[----:B------:R-:W-:-:S05]  /*0220*/  IADD3 R2, PT, PT, -R3, RZ, RZ ;  /* 0x000000ff03027210 */ /* 0x000fca0007ffe1ff */
[----:B------:R-:W-:-:S05]  /*0230*/  IMAD R5, R16, R2, R5 ;  /* 0x0000000210057224 */ /* 0x000fca00078e0205 */
[----:B------:R-:W-:-:S13]  /*0240*/  ISETP.GE.U32.AND P0, PT, R5, R16, PT ;  /* 0x000000100500720c */ /* 0x000fda0003f06070 */
[----:B------:R-:W-:Y:S02]  /*0250*/  @P0 IMAD.IADD R5, R5, 0x1, -R16 ;  /* 0x0000000105050824 */ /* 0x000fe400078e0a10 */
[----:B------:R-:W-:-:S03]  /*0260*/  @P0 VIADD R3, R3, 0x1 ;  /* 0x0000000103030836 */ /* 0x000fc60000000000 */
[----:B------:R-:W-:-:S13]  /*0270*/  ISETP.GE.U32.AND P1, PT, R5, R16, PT ;  /* 0x000000100500720c */ /* 0x000fda0003f26070 */
[----:B------:R-:W-:Y:S01]  /*0280*/  @P1 VIADD R3, R3, 0x1 ;  /* 0x0000000103031836 */ /* 0x000fe20000000000 */
[----:B------:R-:W-:-:S05]  /*0290*/  @!P2 LOP3.LUT R3, RZ, R16, RZ, 0x33, !PT ;  /* 0x00000010ff03a212 */ /* 0x000fca00078e33ff */
[----:B------:R-:W-:-:S05]  /*02a0*/  IMAD.IADD R4, R6, 0x1, R3 ;  /* 0x0000000106047824 */ /* 0x000fca00078e0203 */
[C---:B------:R-:W-:Y:S02]  /*02b0*/  LOP3.LUT R2, R4.reuse, 0x3, RZ, 0xc0, !PT ;  /* 0x0000000304027812 */ /* 0x040fe400078ec0ff */
[----:B------:R-:W-:Y:S02]  /*02c0*/  ISETP.GE.U32.AND P0, PT, R4, 0x3, PT ;  /* 0x000000030400780c */ /* 0x000fe40003f06070 */
[----:B------:R-:W-:-:S13]  /*02d0*/  ISETP.NE.AND P1, PT, R2, 0x3, PT ;  /* 0x000000030200780c */ /* 0x000fda0003f25270 */
[----:B------:R-:W-:Y:S05]  /*02e0*/  @!P1 BRA `(.L_x_3) ;  /* 0x0000000000d49947 */ /* 0x000fea0003800000 */
[----:B------:R-:W0:Y:S01]  /*02f0*/  I2F.U32.RP R5, R14 ;  /* 0x0000000e00057306 */ /* 0x000e220000209000 */
[----:B------:R-:W1:Y:S01]  /*0300*/  S2R R7, SR_CgaCtaId ;  /* 0x0000000000077919 */ /* 0x000e620000008800 */
[----:B------:R-:W2:Y:S01]  /*0310*/  LDC R6, c[0x0][0x390] ;  /* 0x0000e400ff067b82 */ /* 0x000ea20000000800 */
[----:B------:R-:W-:Y:S01]  /*0320*/  VIADD R4, R4, 0x1 ;  /* 0x0000000104047836 */ /* 0x000fe20000000000 */
[----:B------:R-:W-:Y:S01]  /*0330*/  MOV R8, 0x400 ;  /* 0x0000040000087802 */ /* 0x000fe20000000f00 */
[----:B------:R-:W-:Y:S01]  /*0340*/  IMAD.MOV R9, RZ, RZ, -R14 ;  /* 0x000000ffff097224 */ /* 0x000fe200078e0a0e */
[----:B------:R-:W-:Y:S02]  /*0350*/  ISETP.NE.U32.AND P1, PT, R14, RZ, PT ;  /* 0x000000ff0e00720c */ /* 0x000fe40003f25070 */
[----:B------:R-:W-:Y:S02]  /*0360*/  LOP3.LUT R4, R4, 0x3, RZ, 0xc0, !PT ;  /* 0x0000000304047812 */ /* 0x000fe400078ec0ff */
[----:B------:R-:W3:Y:S01]  /*0370*/  LDC.64 R2, c[0x0][0x380] ;  /* 0x0000e000ff027b82 */ /* 0x000ee20000000a00 */
[----:B0-----:R-:W0:Y:S02]  /*0380*/  MUFU.RCP R5, R5 ;  /* 0x0000000500057308 */ /* 0x001e240000001000 */
[----:B0-----:R-:W-:-:S02]  /*0390*/  IADD3 R10, PT, PT, R5, 0xffffffe, RZ ;  /* 0x0ffffffe050a7810 */ /* 0x001fc40007ffe0ff */
[----:B-1----:R-:W-:-:S04]  /*03a0*/  LEA R8, R7, R8, 0x18 ;  /* 0x0000000807087211 */ /* 0x002fc800078ec0ff */
[----:B------:R0:W1:Y:S01]  /*03b0*/  F2I.FTZ.U32.TRUNC.NTZ R11, R10 ;  /* 0x0000000a000b7305 */ /* 0x000062000021f000 */
[----:B------:R-:W-:Y:S01]  /*03c0*/  LOP3.LUT R7, RZ, R14, RZ, 0x33, !PT ;  /* 0x0000000eff077212 */ /* 0x000fe200078e33ff */
[----:B0-----:R-:W-:Y:S02]  /*03d0*/  IMAD.MOV.U32 R10, RZ, RZ, RZ ;  /* 0x000000ffff0a7224 */ /* 0x001fe400078e00ff */
[----:B-1----:R-:W-:Y:S02]  /*03e0*/  IMAD R5, R9, R11, RZ ;  /* 0x0000000b09057224 */ /* 0x002fe400078e02ff */
[----:B------:R-:W-:Y:S02]  /*03f0*/  IMAD.MOV R9, RZ, RZ, -R4 ;  /* 0x000000ffff097224 */ /* 0x000fe400078e0a04 */
[----:B--2---:R-:W-:-:S07]  /*0400*/  IMAD.HI.U32 R10, R11, R5, R10 ;  /* 0x000000050b0a7227 */ /* 0x004fce00078e000a */
.L_x_4:
[----:B0-----:R-:W-:-:S05]  /*0410*/  IMAD.HI.U32 R4, R10, R19, RZ ;  /* 0x000000130a047227 */ /* 0x001fca00078e00ff */
[----:B------:R-:W-:-:S05]  /*0420*/  IADD3 R5, PT, PT, -R4, RZ, RZ ;  /* 0x000000ff04057210 */ /* 0x000fca0007ffe1ff */
[----:B------:R-:W-:-:S05]  /*0430*/  IMAD R5, R14, R5, R19 ;  /* 0x000000050e057224 */ /* 0x000fca00078e0213 */
[----:B------:R-:W-:-:S13]  /*0440*/  ISETP.GE.U32.AND P2, PT, R5, R14, PT ;  /* 0x0000000e0500720c */ /* 0x000fda0003f46070 */
[----:B------:R-:W-:Y:S02]  /*0450*/  @P2 IMAD.IADD R5, R5, 0x1, -R14 ;  /* 0x0000000105052824 */ /* 0x000fe400078e0a0e */
[----:B------:R-:W-:-:S03]  /*0460*/  @P2 VIADD R4, R4, 0x1 ;  /* 0x0000000104042836 */ /* 0x000fc60000000000 */
[----:B------:R-:W-:-:S13]  /*0470*/  ISETP.GE.U32.AND P3, PT, R5, R14, PT ;  /* 0x0000000e0500720c */ /* 0x000fda0003f66070 */
[----:B------:R-:W-:-:S05]  /*0480*/  @P3 VIADD R4, R4, 0x1 ;  /* 0x0000000104043836 */ /* 0x000fca0000000000 */
[----:B------:R-:W-:-:S04]  /*0490*/  SEL R4, R7, R4, !P1 ;  /* 0x0000000407047207 */ /* 0x000fc80004800000 */
[----:B------:R-:W-:Y:S01]  /*04a0*/  IADD3 R11, PT, PT, R4, UR4, RZ ;  /* 0x00000004040b7c10 */ /* 0x000fe2000fffe0ff */
[----:B------:R-:W-:-:S03]  /*04b0*/  IMAD.MOV R18, RZ, RZ, -R4 ;  /* 0x000000ffff127224 */ /* 0x000fc600078e0a04 */
[----:B------:R-:W-:Y:S01]  /*04c0*/  ISETP.GT.AND P3, PT, R11, R6, PT ;  /* 0x000000060b00720c */ /* 0x000fe20003f64270 */
[----:B------:R-:W-:-:S04]  /*04d0*/  IMAD R18, R14, R18, R19 ;  /* 0x000000120e127224 */ /* 0x000fc800078e0213 */
[----:B------:R-:W-:Y:S01]  /*04e0*/  IMAD.IADD R5, R17, 0x1, R18 ;  /* 0x0000000111057824 */ /* 0x000fe200078e0212 */
[----:B------:R-:W-:Y:S02]  /*04f0*/  SEL R18, R6, RZ, P3 ;  /* 0x000000ff06127207 */ /* 0x000fe40001800000 */
[----:B------:R-:W-:Y:S02]  /*0500*/  ISETP.NE.AND P3, PT, R11, RZ, PT ;  /* 0x000000ff0b00720c */ /* 0x000fe40003f65270 */
[----:B------:R-:W-:Y:S01]  /*0510*/  ISETP.GT.AND P2, PT, R5, R6, PT ;  /* 0x000000060500720c */ /* 0x000fe20003f44270 */
[----:B------:R-:W-:-:S03]  /*0520*/  IMAD.MOV R23, RZ, RZ, -R18 ;  /* 0x000000ffff177224 */ /* 0x000fc600078e0a12 */
[----:B------:R-:W-:Y:S02]  /*0530*/  SEL R4, R6, RZ, P2 ;  /* 0x000000ff06047207 */ /* 0x000fe40001000000 */
[----:B------:R-:W-:Y:S02]  /*0540*/  ISETP.GE.AND P2, PT, R5, 0x1, PT ;  /* 0x000000010500780c */ /* 0x000fe40003f46270 */
[----:B------:R-:W-:Y:S01]  /*0550*/  SEL R18, R23, R6, P3 ;  /* 0x0000000617127207 */ /* 0x000fe20001800000 */
[----:B------:R-:W-:-:S03]  /*0560*/  IMAD.MOV R21, RZ, RZ, -R4 ;  /* 0x000000ffff157224 */ /* 0x000fc600078e0a04 */
[----:B------:R-:W-:Y:S02]  /*0570*/  IADD3 R18, PT, PT, R11, -0x1, R18 ;  /* 0xffffffff0b127810 */ /* 0x000fe40007ffe012 */
[----:B------:R-:W-:-:S05]  /*0580*/  SEL R4, R21, R6, P2 ;  /* 0x0000000615047207 */ /* 0x000fca0001000000 */
[----:B------:R-:W-:-:S04]  /*0590*/  IMAD.IADD R5, R5, 0x1, R4 ;  /* 0x0000000105057824 */ /* 0x000fc800078e0204 */
[----:B------:R-:W-:-:S05]  /*05a0*/  IMAD R5, R18, R6, R5 ;  /* 0x0000000612057224 */ /* 0x000fca00078e0205 */
[----:B------:R-:W-:-:S05]  /*05b0*/  IADD3 R5, PT, PT, R5, -0x1, RZ ;  /* 0xffffffff05057810 */ /* 0x000fca0007ffe0ff */
[----:B---3--:R-:W-:-:S06]  /*05c0*/  IMAD.WIDE R4, R5, 0x4, R2 ;  /* 0x0000000405047825 */ /* 0x008fcc00078e0202 */
[----:B------:R-:W2:Y:S01]  /*05d0*/  LDG.E R4, desc[UR6][R4.64] ;  /* 0x0000000604047981 */ /* 0x000ea2000c1e1900 */
[----:B------:R-:W-:Y:S02]  /*05e0*/  IMAD R11, R19, 0x4, R8 ;  /* 0x00000004130b7824 */ /* 0x000fe400078e0208 */
[----:B------:R-:W-:Y:S02]  /*05f0*/  VIADD R9, R9, 0x1 ;  /* 0x0000000109097836 */ /* 0x000fe40000000000 */
[----:B------:R-:W-:-:S03]  /*0600*/  IMAD.IADD R19, R16, 0x1, R19 ;  /* 0x0000000110137824 */ /* 0x000fc600078e0213 */
[----:B------:R-:W-:Y:S01]  /*0610*/  ISETP.NE.AND P2, PT, R9, RZ, PT ;  /* 0x000000ff0900720c */ /* 0x000fe20003f45270 */
[----:B--2---:R0:W-:-:S12]  /*0620*/  STS [R11], R4 ;  /* 0x000000040b007388 */ /* 0x0041d80000000800 */
[----:B------:R-:W-:Y:S05]  /*0630*/  @P2 BRA `(.L_x_4) ;  /* 0xfffffffc00742947 */ /* 0x000fea000383ffff */
.L_x_3:
[----:B------:R-:W-:Y:S05]  /*0640*/  BSYNC.RECONVERGENT B1 ;  /* 0x0000000000017941 */ /* 0x000fea0003800200 */
.L_x_2:
[----:B------:R-:W-:Y:S05]  /*0650*/  @!P0 BRA `(.L_x_1) ;  /* 0x0000000800548947 */ /* 0x000fea0003800000 */
[----:B0-----:R-:W0:Y:S01]  /*0660*/  I2F.U32.RP R4, R14 ;  /* 0x0000000e00047306 */ /* 0x001e220000209000 */
[----:B------:R-:W1:Y:S01]  /*0670*/  S2R R7, SR_CgaCtaId ;  /* 0x0000000000077919 */ /* 0x000e620000008800 */
[----:B------:R-:W2:Y:S01]  /*0680*/  LDC R18, c[0x0][0x390] ;  /* 0x0000e400ff127b82 */ /* 0x000ea20000000800 */
[-C--:B------:R-:W-:Y:S01]  /*0690*/  IADD3 R5, PT, PT, RZ, -R14.reuse, RZ ;  /* 0x8000000eff057210 */ /* 0x080fe20007ffe0ff */
[----:B------:R-:W-:Y:S01]  /*06a0*/  IMAD.MOV.U32 R22, RZ, RZ, RZ ;  /* 0x000000ffff167224 */ /* 0x000fe200078e00ff */
[----:B------:R-:W-:Y:S01]  /*06b0*/  MOV R20, 0x400 ;  /* 0x0000040000147802 */ /* 0x000fe20000000f00 */
[----:B------:R-:W-:Y:S01]  /*06c0*/  IMAD R21, R16, 0x2, R19 ;  /* 0x0000000210157824 */ /* 0x000fe200078e0213 */
[----:B------:R-:W-:Y:S01]  /*06d0*/  ISETP.NE.U32.AND P0, PT, R14, RZ, PT ;  /* 0x000000ff0e00720c */ /* 0x000fe20003f05070 */
[----:B------:R-:W-:Y:S01]  /*06e0*/  IMAD.IADD R25, R19, 0x1, R16 ;  /* 0x0000000113197824 */ /* 0x000fe200078e0210 */
[----:B------:R-:W-:Y:S01]  /*06f0*/  LOP3.LUT R24, RZ, R14, RZ, 0x33, !PT ;  /* 0x0000000eff187212 */ /* 0x000fe200078e33ff */
[----:B------:R-:W3:Y:S01]  /*0700*/  LDC.64 R2, c[0x0][0x380] ;  /* 0x0000e000ff027b82 */ /* 0x000ee20000000a00 */
[----:B0-----:R-:W0:Y:S02]  /*0710*/  MUFU.RCP R4, R4 ;  /* 0x0000000400047308 */ /* 0x001e240000001000 */
[----:B0-----:R-:W-:Y:S01]  /*0720*/  VIADD R23, R4, 0xffffffe ;  /* 0x0ffffffe04177836 */ /* 0x001fe20000000000 */
[----:B-1----:R-:W-:-:S05]  /*0730*/  LEA R20, R7, R20, 0x18 ;  /* 0x0000001407147211 */ /* 0x002fca00078ec0ff */
[----:B------:R-:W0:Y:S02]  /*0740*/  F2I.FTZ.U32.TRUNC.NTZ R23, R23 ;  /* 0x0000001700177305 */ /* 0x000e24000021f000 */
[----:B0-----:R-:W-:-:S04]  /*0750*/  IMAD R5, R5, R23, RZ ;  /* 0x0000001705057224 */ /* 0x001fc800078e02ff */
[----:B------:R-:W-:-:S04]  /*0760*/  IMAD.HI.U32 R22, R23, R5, R22 ;  /* 0x0000000517167227 */ /* 0x000fc800078e0016 */
[----:B--23--:R-:W-:-:S07]  /*0770*/  IMAD R23, R16, 0x3, R19 ;  /* 0x0000000310177824 */ /* 0x00cfce00078e0213 */
.L_x_5:
[----:B-1----:R-:W-:-:S04]  /*0780*/  IMAD.HI.U32 R4, R22, R19, RZ ;  /* 0x0000001316047227 */ /* 0x002fc800078e00ff */
[----:B------:R-:W-:Y:S02]  /*0790*/  IMAD.MOV R5, RZ, RZ, -R4 ;  /* 0x000000ffff057224 */ /* 0x000fe400078e0a04 */
[----:B------:R-:W-:-:S04]  /*07a0*/  IMAD.HI.U32 R7, R22, R25, RZ ;  /* 0x0000001916077227 */ /* 0x000fc800078e00ff */
[----:B------:R-:W-:Y:S01]  /*07b0*/  IMAD R29, R14, R5, R19 ;  /* 0x000000050e1d7224 */ /* 0x000fe200078e0213 */
[----:B------:R-:W-:Y:S01]  /*07c0*/  IADD3 R5, PT, PT, -R7, RZ, RZ ;  /* 0x000000ff07057210 */ /* 0x000fe20007ffe1ff */
[----:B------:R-:W-:-:S03]  /*07d0*/  IMAD.HI.U32 R9, R22, R21, RZ ;  /* 0x0000001516097227 */ /* 0x000fc600078e00ff */
[-C--:B------:R-:W-:Y:S01]  /*07e0*/  ISETP.GE.U32.AND P2, PT, R29, R14.reuse, PT ;  /* 0x0000000e1d00720c */ /* 0x080fe20003f46070 */
[----:B------:R-:W-:Y:S02]  /*07f0*/  IMAD R5, R14, R5, R25 ;  /* 0x000000050e057224 */ /* 0x000fe400078e0219 */
[----:B------:R-:W-:Y:S02]  /*0800*/  IMAD.MOV R27, RZ, RZ, -R9 ;  /* 0x000000ffff1b7224 */ /* 0x000fe400078e0a09 */
[----:B------:R-:W-:Y:S01]  /*0810*/  IMAD.HI.U32 R11, R22, R23, RZ ;  /* 0x00000017160b7227 */ /* 0x000fe200078e00ff */
[----:B------:R-:W-:-:S03]  /*0820*/  ISETP.GE.U32.AND P3, PT, R5, R14, PT ;  /* 0x0000000e0500720c */ /* 0x000fc60003f66070 */
[----:B------:R-:W-:-:S04]  /*0830*/  IMAD R27, R14, R27, R21 ;  /* 0x0000001b0e1b7224 */ /* 0x000fc800078e0215 */
[--C-:B------:R-:W-:Y:S01]  /*0840*/  @P2 IMAD.IADD R29, R29, 0x1, -R14.reuse ;  /* 0x000000011d1d2824 */ /* 0x100fe200078e0a0e */
[----:B------:R-:W-:Y:S02]  /*0850*/  @P2 IADD3 R4, PT, PT, R4, 0x1, RZ ;  /* 0x0000000104042810 */ /* 0x000fe40007ffe0ff */
[-C--:B------:R-:W-:Y:S02]  /*0860*/  ISETP.GE.U32.AND P1, PT, R27, R14.reuse, PT ;  /* 0x0000000e1b00720c */ /* 0x080fe40003f26070 */
[-C--:B------:R-:W-:Y:S01]  /*0870*/  ISETP.GE.U32.AND P4, PT, R29, R14.reuse, PT ;  /* 0x0000000e1d00720c */ /* 0x080fe20003f86070 */
[----:B------:R-:W-:Y:S02]  /*0880*/  @P3 IMAD.IADD R5, R5, 0x1, -R14 ;  /* 0x0000000105053824 */ /* 0x000fe400078e0a0e */
[----:B------:R-:W-:Y:S02]  /*0890*/  IMAD.MOV R29, RZ, RZ, -R11 ;  /* 0x000000ffff1d7224 */ /* 0x000fe400078e0a0b */
[----:B------:R-:W-:Y:S01]  /*08a0*/  @P3 VIADD R7, R7, 0x1 ;  /* 0x0000000107073836 */ /* 0x000fe20000000000 */
[----:B------:R-:W-:Y:S01]  /*08b0*/  ISETP.GE.U32.AND P5, PT, R5, R14, PT ;  /* 0x0000000e0500720c */ /* 0x000fe20003fa6070 */
[----:B------:R-:W-:-:S04]  /*08c0*/  IMAD R29, R14, R29, R23 ;  /* 0x0000001d0e1d7224 */ /* 0x000fc800078e0217 */
[----:B------:R-:W-:Y:S01]  /*08d0*/  @P1 IMAD.IADD R27, R27, 0x1, -R14 ;  /* 0x000000011b1b1824 */ /* 0x000fe200078e0a0e */
[-C--:B------:R-:W-:Y:S01]  /*08e0*/  ISETP.GE.U32.AND P2, PT, R29, R14.reuse, PT ;  /* 0x0000000e1d00720c */ /* 0x080fe20003f46070 */
[----:B------:R-:W-:Y:S02]  /*08f0*/  @P4 VIADD R4, R4, 0x1 ;  /* 0x0000000104044836 */ /* 0x000fe40000000000 */
[----:B------:R-:W-:Y:S01]  /*0900*/  @P1 VIADD R9, R9, 0x1 ;  /* 0x0000000109091836 */ /* 0x000fe20000000000 */
[----:B------:R-:W-:Y:S02]  /*0910*/  ISETP.GE.U32.AND P4, PT, R27, R14, PT ;  /* 0x0000000e1b00720c */ /* 0x000fe40003f86070 */
[----:B------:R-:W-:Y:S02]  /*0920*/  SEL R5, R24, R4, !P0 ;  /* 0x0000000418057207 */ /* 0x000fe40004000000 */
[----:B------:R-:W-:-:S03]  /*0930*/  @P5 IADD3 R7, PT, PT, R7, 0x1, RZ ;  /* 0x0000000107075810 */ /* 0x000fc60007ffe0ff */
[----:B------:R-:W-:Y:S01]  /*0940*/  VIADD R4, R5, UR4 ;  /* 0x0000000405047c36 */ /* 0x000fe20008000000 */
[----:B------:R-:W-:Y:S01]  /*0950*/  SEL R6, R24, R7, !P0 ;  /* 0x0000000718067207 */ /* 0x000fe20004000000 */
[----:B------:R-:W-:Y:S02]  /*0960*/  @P2 IMAD.IADD R29, R29, 0x1, -R14 ;  /* 0x000000011d1d2824 */ /* 0x000fe400078e0a0e */
[----:B------:R-:W-:Y:S01]  /*0970*/  IMAD.MOV R10, RZ, RZ, -R5 ;  /* 0x000000ffff0a7224 */ /* 0x000fe200078e0a05 */
[----:B------:R-:W-:Y:S01]  /*0980*/  ISETP.GT.AND P3, PT, R4, R18, PT ;  /* 0x000000120400720c */ /* 0x000fe20003f64270 */
[----:B------:R-:W-:Y:S01]  /*0990*/  VIADD R27, R6, UR4 ;  /* 0x00000004061b7c36 */ /* 0x000fe20008000000 */
[----:B------:R-:W-:Y:S01]  /*09a0*/  ISETP.NE.AND P5, PT, R4, RZ, PT ;  /* 0x000000ff0400720c */ /* 0x000fe20003fa5270 */
[----:B------:R-:W-:Y:S01]  /*09b0*/  IMAD R10, R14, R10, R19 ;  /* 0x0000000a0e0a7224 */ /* 0x000fe200078e0213 */
[----:B------:R-:W-:Y:S01]  /*09c0*/  SEL R8, R18, RZ, P3 ;  /* 0x000000ff12087207 */ /* 0x000fe20001800000 */
[----:B------:R-:W-:Y:S01]  /*09d0*/  @P2 VIADD R11, R11, 0x1 ;  /* 0x000000010b0b2836 */ /* 0x000fe20000000000 */
[----:B------:R-:W-:-:S02]  /*09e0*/  ISETP.GT.AND P1, PT, R27, R18, PT ;  /* 0x000000121b00720c */ /* 0x000fc40003f24270 */
[----:B------:R-:W-:Y:S01]  /*09f0*/  @P4 IADD3 R9, PT, PT, R9, 0x1, RZ ;  /* 0x0000000109094810 */ /* 0x000fe20007ffe0ff */
[----:B------:R-:W-:Y:S01]  /*0a00*/  IMAD.MOV R7, RZ, RZ, -R8 ;  /* 0x000000ffff077224 */ /* 0x000fe200078e0a08 */
[----:B------:R-:W-:Y:S02]  /*0a10*/  SEL R8, R18, RZ, P1 ;  /* 0x000000ff12087207 */ /* 0x000fe40000800000 */
[----:B------:R-:W-:Y:S02]  /*0a20*/  ISETP.GE.U32.AND P3, PT, R29, R14, PT ;  /* 0x0000000e1d00720c */ /* 0x000fe40003f66070 */
[----:B------:R-:W-:Y:S01]  /*0a30*/  SEL R7, R7, R18, P5 ;  /* 0x0000001207077207 */ /* 0x000fe20002800000 */
[----:B------:R-:W-:Y:S01]  /*0a40*/  IMAD.MOV R29, RZ, RZ, -R8 ;  /* 0x000000ffff1d7224 */ /* 0x000fe200078e0a08 */
[----:B------:R-:W-:Y:S02]  /*0a50*/  ISETP.NE.AND P1, PT, R27, RZ, PT ;  /* 0x000000ff1b00720c */ /* 0x000fe40003f25270 */
[----:B------:R-:W-:-:S02]  /*0a60*/  IADD3 R7, PT, PT, R4, -0x1, R7 ;  /* 0xffffffff04077810 */ /* 0x000fc40007ffe007 */
[----:B------:R-:W-:Y:S02]  /*0a70*/  SEL R4, R24, R9, !P0 ;  /* 0x0000000918047207 */ /* 0x000fe40004000000 */
[----:B------:R-:W-:-:S03]  /*0a80*/  SEL R8, R29, R18, P1 ;  /* 0x000000121d087207 */ /* 0x000fc60000800000 */
[----:B------:R-:W-:Y:S01]  /*0a90*/  VIADD R9, R4, UR4 ;  /* 0x0000000404097c36 */ /* 0x000fe20008000000 */
[----:B------:R-:W-:Y:S01]  /*0aa0*/  IADD3 R5, PT, PT, R27, -0x1, R8 ;  /* 0xffffffff1b057810 */ /* 0x000fe20007ffe008 */
[----:B------:R-:W-:Y:S01]  /*0ab0*/  @P3 VIADD R11, R11, 0x1 ;  /* 0x000000010b0b3836 */ /* 0x000fe20000000000 */
[----:B------:R-:W-:Y:S02]  /*0ac0*/  IADD3 R27, PT, PT, R17, R10, RZ ;  /* 0x0000000a111b7210 */ /* 0x000fe40007ffe0ff */
[C---:B------:R-:W-:Y:S02]  /*0ad0*/  ISETP.GT.AND P1, PT, R9.reuse, R18, PT ;  /* 0x000000120900720c */ /* 0x040fe40003f24270 */
[----:B------:R-:W-:Y:S02]  /*0ae0*/  SEL R11, R24, R11, !P0 ;  /* 0x0000000b180b7207 */ /* 0x000fe40004000000 */
[----:B------:R-:W-:Y:S02]  /*0af0*/  SEL R8, R18, RZ, P1 ;  /* 0x000000ff12087207 */ /* 0x000fe40000800000 */
[----:B------:R-:W-:-:S03]  /*0b00*/  ISETP.NE.AND P1, PT, R9, RZ, PT ;  /* 0x000000ff0900720c */ /* 0x000fc60003f25270 */
[----:B------:R-:W-:Y:S02]  /*0b10*/  IMAD.MOV R29, RZ, RZ, -R8 ;  /* 0x000000ffff1d7224 */ /* 0x000fe400078e0a08 */
[----:B------:R-:W-:-:S03]  /*0b20*/  IMAD.MOV R8, RZ, RZ, -R6 ;  /* 0x000000ffff087224 */ /* 0x000fc600078e0a06 */
[-C--:B------:R-:W-:Y:S02]  /*0b30*/  SEL R6, R29, R18.reuse, P1 ;  /* 0x000000121d067207 */ /* 0x080fe40000800000 */
[----:B------:R-:W-:Y:S02]  /*0b40*/  ISETP.GT.AND P1, PT, R27, R18, PT ;  /* 0x000000121b00720c */ /* 0x000fe40003f24270 */
[----:B------:R-:W-:Y:S01]  /*0b50*/  IADD3 R9, PT, PT, R9, -0x1, R6 ;  /* 0xffffffff09097810 */ /* 0x000fe20007ffe006 */
[----:B------:R-:W-:Y:S01]  /*0b60*/  IMAD R6, R14, R8, R25 ;  /* 0x000000080e067224 */ /* 0x000fe200078e0219 */
[----:B------:R-:W-:Y:S01]  /*0b70*/  SEL R10, R18, RZ, P1 ;  /* 0x000000ff120a7207 */ /* 0x000fe20000800000 */
[----:B------:R-:W-:Y:S01]  /*0b80*/  IMAD.MOV R8, RZ, RZ, -R4 ;  /* 0x000000ffff087224 */ /* 0x000fe200078e0a04 */
[----:B------:R-:W-:Y:S01]  /*0b90*/  ISETP.GE.AND P1, PT, R27, 0x1, PT ;  /* 0x000000011b00780c */ /* 0x000fe20003f26270 */
[----:B------:R-:W-:Y:S02]  /*0ba0*/  IMAD.IADD R29, R17, 0x1, R6 ;  /* 0x00000001111d7824 */ /* 0x000fe400078e0206 */
[----:B------:R-:W-:-:S02]  /*0bb0*/  IMAD.MOV R10, RZ, RZ, -R10 ;  /* 0x000000ffff0a7224 */ /* 0x000fc400078e0a0a */
[----:B------:R-:W-:-:S03]  /*0bc0*/  IMAD R8, R14, R8, R21 ;  /* 0x000000080e087224 */ /* 0x000fc600078e0215 */
[-C--:B------:R-:W-:Y:S01]  /*0bd0*/  SEL R4, R10, R18.reuse, P1 ;  /* 0x000000120a047207 */ /* 0x080fe20000800000 */
[----:B------:R-:W-:Y:S01]  /*0be0*/  IMAD.MOV R10, RZ, RZ, -R11 ;  /* 0x000000ffff0a7224 */ /* 0x000fe200078e0a0b */
[----:B------:R-:W-:Y:S01]  /*0bf0*/  ISETP.GT.AND P1, PT, R29, R18, PT ;  /* 0x000000121d00720c */ /* 0x000fe20003f24270 */
[----:B------:R-:W-:Y:S01]  /*0c00*/  VIADD R11, R11, UR4 ;  /* 0x000000040b0b7c36 */ /* 0x000fe20008000000 */
[----:B------:R-:W-:Y:S01]  /*0c10*/  IADD3 R4, PT, PT, R27, R4, RZ ;  /* 0x000000041b047210 */ /* 0x000fe20007ffe0ff */
[----:B------:R-:W-:Y:S01]  /*0c20*/  IMAD.IADD R27, R17, 0x1, R8 ;  /* 0x00000001111b7824 */ /* 0x000fe200078e0208 */
[----:B------:R-:W-:Y:S01]  /*0c30*/  SEL R6, R18, RZ, P1 ;  /* 0x000000ff12067207 */ /* 0x000fe20000800000 */
[----:B------:R-:W-:Y:S01]  /*0c40*/  IMAD R10, R14, R10, R23 ;  /* 0x0000000a0e0a7224 */ /* 0x000fe200078e0217 */
[----:B------:R-:W-:Y:S01]  /*0c50*/  ISETP.GE.AND P1, PT, R29, 0x1, PT ;  /* 0x000000011d00780c */ /* 0x000fe20003f26270 */
[-C--:B------:R-:W-:Y:S01]  /*0c60*/  IMAD R4, R7, R18.reuse, R4 ;  /* 0x0000001207047224 */ /* 0x080fe200078e0204 */
[C---:B------:R-:W-:Y:S01]  /*0c70*/  ISETP.GT.AND P2, PT, R11.reuse, R18, PT ;  /* 0x000000120b00720c */ /* 0x040fe20003f44270 */
[----:B------:R-:W-:Y:S01]  /*0c80*/  IMAD.MOV R6, RZ, RZ, -R6 ;  /* 0x000000ffff067224 */ /* 0x000fe200078e0a06 */
[----:B------:R-:W-:-:S04]  /*0c90*/  ISETP.NE.AND P3, PT, R11, RZ, PT ;  /* 0x000000ff0b00720c */ /* 0x000fc80003f65270 */
[-C--:B------:R-:W-:Y:S02]  /*0ca0*/  SEL R6, R6, R18.reuse, P1 ;  /* 0x0000001206067207 */ /* 0x080fe40000800000 */
[----:B------:R-:W-:Y:S02]  /*0cb0*/  ISETP.GT.AND P1, PT, R27, R18, PT ;  /* 0x000000121b00720c */ /* 0x000fe40003f24270 */
[----:B------:R-:W-:Y:S02]  /*0cc0*/  IADD3 R6, PT, PT, R29, R6, RZ ;  /* 0x000000061d067210 */ /* 0x000fe40007ffe0ff */
[----:B------:R-:W-:Y:S02]  /*0cd0*/  SEL R8, R18, RZ, P1 ;  /* 0x000000ff12087207 */ /* 0x000fe40000800000 */
[----:B------:R-:W-:Y:S01]  /*0ce0*/  ISETP.GE.AND P1, PT, R27, 0x1, PT ;  /* 0x000000011b00780c */ /* 0x000fe20003f26270 */
[----:B------:R-:W-:Y:S02]  /*0cf0*/  IMAD R5, R5, R18, R6 ;  /* 0x0000001205057224 */ /* 0x000fe400078e0206 */
[----:B------:R-:W-:-:S03]  /*0d00*/  IMAD.MOV R29, RZ, RZ, -R8 ;  /* 0x000000ffff1d7224 */ /* 0x000fc600078e0a08 */
[----:B------:R-:W-:Y:S02]  /*0d10*/  IADD3 R5, PT, PT, R5, -0x1, RZ ;  /* 0xffffffff05057810 */ /* 0x000fe40007ffe0ff */
[----:B------:R-:W-:Y:S02]  /*0d20*/  SEL R8, R29, R18, P1 ;  /* 0x000000121d087207 */ /* 0x000fe40000800000 */
[----:B------:R-:W-:-:S03]  /*0d30*/  IADD3 R29, PT, PT, R17, R10, RZ ;  /* 0x0000000a111d7210 */ /* 0x000fc60007ffe0ff */
[----:B------:R-:W-:Y:S01]  /*0d40*/  IMAD.IADD R27, R27, 0x1, R8 ;  /* 0x000000011b1b7824 */ /* 0x000fe200078e0208 */
[-C--:B------:R-:W-:Y:S02]  /*0d50*/  ISETP.GT.AND P1, PT, R29, R18.reuse, PT ;  /* 0x000000121d00720c */ /* 0x080fe40003f24270 */
[C---:B------:R-:W-:Y:S01]  /*0d60*/  SEL R8, R18.reuse, RZ, P2 ;  /* 0x000000ff12087207 */ /* 0x040fe20001000000 */
[----:B------:R-:W-:Y:S01]  /*0d70*/  IMAD R9, R9, R18, R27 ;  /* 0x0000001209097224 */ /* 0x000fe200078e021b */
[----:B------:R-:W-:Y:S02]  /*0d80*/  SEL R7, R18, RZ, P1 ;  /* 0x000000ff12077207 */ /* 0x000fe40000800000 */
[----:B------:R-:W-:Y:S01]  /*0d90*/  ISETP.GE.AND P1, PT, R29, 0x1, PT ;  /* 0x000000011d00780c */ /* 0x000fe20003f26270 */
[----:B------:R-:W-:Y:S02]  /*0da0*/  IMAD.MOV R8, RZ, RZ, -R8 ;  /* 0x000000ffff087224 */ /* 0x000fe400078e0a08 */
[----:B------:R-:W-:-:S03]  /*0db0*/  IMAD.MOV R7, RZ, RZ, -R7 ;  /* 0x000000ffff077224 */ /* 0x000fc600078e0a07 */
[-C--:B------:R-:W-:Y:S02]  /*0dc0*/  SEL R10, R8, R18.reuse, P3 ;  /* 0x00000012080a7207 */ /* 0x080fe40001800000 */
[----:B------:R-:W-:Y:S01]  /*0dd0*/  SEL R8, R7, R18, P1 ;  /* 0x0000001207087207 */ /* 0x000fe20000800000 */
[----:B------:R-:W-:Y:S01]  /*0de0*/  VIADD R7, R9, 0xffffffff ;  /* 0xffffffff09077836 */ /* 0x000fe20000000000 */
[----:B------:R-:W-:Y:S01]  /*0df0*/  IADD3 R10, PT, PT, R11, -0x1, R10 ;  /* 0xffffffff0b0a7810 */ /* 0x000fe20007ffe00a */
[----:B------:R-:W-:Y:S02]  /*0e00*/  VIADD R11, R4, 0xffffffff ;  /* 0xffffffff040b7836 */ /* 0x000fe40000000000 */
[----:B------:R-:W-:-:S04]  /*0e10*/  IMAD.IADD R29, R29, 0x1, R8 ;  /* 0x000000011d1d7824 */ /* 0x000fc800078e0208 */
[----:B------:R-:W-:Y:S02]  /*0e20*/  IMAD R29, R10, R18, R29 ;  /* 0x000000120a1d7224 */ /* 0x000fe400078e021d */
[----:B------:R-:W-:-:S04]  /*0e30*/  IMAD.WIDE R10, R11, 0x4, R2 ;  /* 0x000000040b0a7825 */ /* 0x000fc800078e0202 */
[----:B------:R-:W-:Y:S02]  /*0e40*/  VIADD R9, R29, 0xffffffff ;  /* 0xffffffff1d097836 */ /* 0x000fe40000000000 */
[--C-:B------:R-:W-:Y:S01]  /*0e50*/  IMAD.WIDE R4, R5, 0x4, R2.reuse ;  /* 0x0000000405047825 */ /* 0x100fe200078e0202 */
[----:B------:R0:W2:Y:S03]  /*0e60*/  LDG.E R10, desc[UR6][R10.64] ;  /* 0x000000060a0a7981 */ /* 0x0000a6000c1e1900 */
[--C-:B------:R-:W-:Y:S02]  /*0e70*/  IMAD.WIDE R6, R7, 0x4, R2.reuse ;  /* 0x0000000407067825 */ /* 0x100fe400078e0202 */
[----:B------:R-:W3:Y:S02]  /*0e80*/  LDG.E R4, desc[UR6][R4.64] ;  /* 0x0000000604047981 */ /* 0x000ee4000c1e1900 */
[----:B------:R-:W-:-:S02]  /*0e90*/  IMAD.WIDE R8, R9, 0x4, R2 ;  /* 0x0000000409087825 */ /* 0x000fc400078e0202 */
[----:B------:R-:W4:Y:S04]  /*0ea0*/  LDG.E R6, desc[UR6][R6.64] ;  /* 0x0000000606067981 */ /* 0x000f28000c1e1900 */
[----:B------:R-:W5:Y:S01]  /*0eb0*/  LDG.E R8, desc[UR6][R8.64] ;  /* 0x0000000608087981 */ /* 0x000f62000c1e1900 */
[----:B------:R-:W-:-:S04]  /*0ec0*/  IMAD R26, R19, 0x4, R20 ;  /* 0x00000004131a7824 */ /* 0x000fc800078e0214 */
[----:B------:R-:W-:-:S05]  /*0ed0*/  IMAD R27, R16, 0x4, R26 ;  /* 0x00000004101b7824 */ /* 0x000fca00078e021a */
[C---:B------:R-:W-:Y:S02]  /*0ee0*/  LEA R29, R16.reuse, R27, 0x2 ;  /* 0x0000001b101d7211 */ /* 0x040fe400078e10ff */
[----:B------:R-:W-:-:S03]  /*0ef0*/  IADD3 R19, PT, PT, R16, R19, R16 ;  /* 0x0000001310137210 */ /* 0x000fc60007ffe010 */
[C---:B0-----:R-:W-:Y:S01]  /*0f00*/  IMAD R11, R16.reuse, 0x4, R29 ;  /* 0x00000004100b7824 */ /* 0x041fe200078e021d */
[----:B------:R-:W-:-:S04]  /*0f10*/  IADD3 R19, PT, PT, R16, R19, R16 ;  /* 0x0000001310137210 */ /* 0x000fc80007ffe010 */
[----:B------:R-:W-:Y:S01]  /*0f20*/  ISETP.GE.U32.AND P1, PT, R19, R15, PT ;  /* 0x0000000f1300720c */ /* 0x000fe20003f26070 */
[C---:B------:R-:W-:Y:S01]  /*0f30*/  IMAD R21, R16.reuse, 0x4, R21 ;  /* 0x0000000410157824 */ /* 0x040fe200078e0215 */
[C---:B------:R-:W-:Y:S01]  /*0f40*/  LEA R25, R16.reuse, R25, 0x2 ;  /* 0x0000001910197211 */ /* 0x040fe200078e10ff */
[----:B------:R-:W-:Y:S01]  /*0f50*/  IMAD R23, R16, 0x4, R23 ;  /* 0x0000000410177824 */ /* 0x000fe200078e0217 */
[----:B--2---:R1:W-:Y:S04]  /*0f60*/  STS [R26], R10 ;  /* 0x0000000a1a007388 */ /* 0x0043e80000000800 */
[----:B---3--:R1:W-:Y:S04]  /*0f70*/  STS [R27], R4 ;  /* 0x000000041b007388 */ /* 0x0083e80000000800 */
[----:B----4-:R1:W-:Y:S04]  /*0f80*/  STS [R29], R6 ;  /* 0x000000061d007388 */ /* 0x0103e80000000800 */
[----:B-----5:R1:W-:Y:S01]  /*0f90*/  STS [R11], R8 ;  /* 0x000000080b007388 */ /* 0x0203e20000000800 */
[----:B------:R-:W-:Y:S05]  /*0fa0*/  @!P1 BRA `(.L_x_5) ;  /* 0xfffffff400f49947 */ /* 0x000fea000383ffff */
.L_x_1:
[----:B------:R-:W-:Y:S05]  /*0fb0*/  BSYNC.RECONVERGENT B0 ;  /* 0x0000000000007941 */ /* 0x000fea0003800200 */
.L_x_0:
[----:B------:R-:W2:Y:S01]  /*0fc0*/  LDCU UR8, c[0x0][0x390] ;  /* 0x00007200ff0877ac */ /* 0x000ea20008000800 */
[----:B------:R-:W-:Y:S02]  /*0fd0*/  IMAD.IADD R17, R17, 0x1, R0 ;  /* 0x0000000111117824 */ /* 0x000fe400078e0200 */
[----:B01----:R-:W-:-:S05]  /*0fe0*/  VIADD R4, R13, UR4 ;  /* 0x000000040d047c36 */ /* 0x003fca0008000000 */
[----:B------:R-:W-:Y:S01]  /*0ff0*/  VIMNMX R2, PT, PT, R17, R4, !PT ;  /* 0x0000000411027248 */ /* 0x000fe20007fe0100 */
[----:B------:R-:W-:Y:S03]  /*1000*/  BAR.SYNC.DEFER_BLOCKING 0x0 ;  /* 0x0000000000007b1d */ /* 0x000fe60000010000 */
[----:B--2---:R-:W-:-:S13]  /*1010*/  ISETP.GE.AND P0, PT, R2, UR8, PT ;  /* 0x0000000802007c0c */ /* 0x004fda000bf06270 */
[----:B------:R-:W-:Y:S05]  /*1020*/  @P0 EXIT ;  /* 0x000000000000094d */ /* 0x000fea0003800000 */
[----:B------:R-:W0:Y:S01]  /*1030*/  S2UR UR5, SR_CgaCtaId ;  /* 0x00000000000579c3 */ /* 0x000e220000008800 */
[----:B------:R-:W-:Y:S01]  /*1040*/  UMOV UR4, 0x400 ;  /* 0x0000040000047882 */ /* 0x000fe20000000000 */
[----:B------:R-:W-:Y:S02]  /*1050*/  IMAD R0, R14, R13, R0 ;  /* 0x0000000d0e007224 */ /* 0x000fe400078e0200 */
[----:B------:R-:W-:Y:S01]  /*1060*/  IMAD R17, R4, UR8, R17 ;  /* 0x0000000804117c24 */ /* 0x000fe2000f8e0211 */
[----:B0-----:R-:W-:-:S06]  /*1070*/  ULEA UR4, UR5, UR4, 0x18 ;  /* 0x0000000405047291 */ /* 0x001fcc000f8ec0ff */
[----:B------:R-:W-:-:S04]  /*1080*/  LEA R5, R0, UR4, 0x2 ;  /* 0x0000000400057c11 */ /* 0x000fc8000f8e10ff */
[----:B------:R-:W-:Y:S01]  /*1090*/  LEA R13, R12, R5, 0x2 ;  /* 0x000000050c0d7211 */ /* 0x000fe200078e10ff */
[----:B------:R-:W-:Y:S01]  /*10a0*/  IMAD R7, R14, 0x4, R5 ;  /* 0x000000040e077824 */ /* 0x000fe200078e0205 */
[----:B------:R-:W-:Y:S03]  /*10b0*/  LDS R0, [R5] ;  /* 0x0000000005007984 */ /* 0x000fe60000000800 */
[----:B------:R-:W-:Y:S01]  /*10c0*/  IMAD R12, R12, 0x4, R7 ;  /* 0x000000040c0c7824 */ /* 0x000fe200078e0207 */
[----:B------:R-:W-:Y:S04]  /*10d0*/  LDS R3, [R5+0x4] ;  /* 0x0000040005037984 */ /* 0x000fe80000000800 */
[----:B------:R-:W0:Y:S04]  /*10e0*/  LDS R2, [R5+0x8] ;  /* 0x0000080005027984 */ /* 0x000e280000000800 */
[----:B------:R-:W-:Y:S04]  /*10f0*/  LDS R7, [R13+0x8] ;  /* 0x000008000d077984 */ /* 0x000fe80000000800 */
[----:B------:R-:W1:Y:S04]  /*1100*/  LDS R6, [R13+0x10] ;  /* 0x000010000d067984 */ /* 0x000e680000000800 */
[----:B------:R-:W-:Y:S04]  /*1110*/  LDS R9, [R12+0x8] ;  /* 0x000008000c097984 */ /* 0x000fe80000000800 */
[----:B------:R-:W2:Y:S04]  /*1120*/  LDS R8, [R12+0xc] ;  /* 0x00000c000c087984 */ /* 0x000ea80000000800 */
[----:B------:R-:W3:Y:S04]  /*1130*/  LDS R10, [R13+0xc] ;  /* 0x00000c000d0a7984 */ /* 0x000ee80000000800 */
[----:B------:R-:W4:Y:S01]  /*1140*/  LDS R11, [R12+0x10] ;  /* 0x000010000c0b7984 */ /* 0x000f220000000800 */
[----:B0-----:R-:W-:-:S02]  /*1150*/  IADD3 R0, PT, PT, R2, R3, R0 ;  /* 0x0000000302007210 */ /* 0x001fc40007ffe000 */
[----:B------:R-:W0:Y:S02]  /*1160*/  LDC.64 R2, c[0x0][0x388] ;  /* 0x0000e200ff027b82 */ /* 0x000e240000000a00 */
[----:B-1----:R-:W-:-:S04]  /*1170*/  IADD3 R0, PT, PT, R6, R0, R7 ;  /* 0x0000000006007210 */ /* 0x002fc80007ffe007 */
[----:B--2---:R-:W-:Y:S02]  /*1180*/  IADD3 R0, PT, PT, R8, R0, R9 ;  /* 0x0000000008007210 */ /* 0x004fe40007ffe009 */
[----:B---3--:R-:W-:-:S03]  /*1190*/  ISETP.NE.AND P0, PT, R10, RZ, PT ;  /* 0x000000ff0a00720c */ /* 0x008fc60003f05270 */
[----:B----4-:R-:W-:Y:S02]  /*11a0*/  IMAD.IADD R0, R0, 0x1, R11 ;  /* 0x0000000100007824 */ /* 0x010fe400078e020b */
[----:B0-----:R-:W-:-:S03]  /*11b0*/  IMAD.WIDE R2, R17, 0x4, R2 ;  /* 0x0000000411027825 */ /* 0x001fc600078e0202 */
[C---:B------:R-:W-:Y:S02]  /*11c0*/  LOP3.LUT R5, R0.reuse, 0xfffffffe, RZ, 0xc0, !PT ;  /* 0xfffffffe00057812 */ /* 0x040fe400078ec0ff */
[----:B------:R-:W-:Y:S02]  /*11d0*/  ISETP.NE.AND P2, PT, R0, 0x3, PT ;  /* 0x000000030000780c */ /* 0x000fe40003f45270 */
[----:B------:R-:W-:Y:S02]  /*11e0*/  ISETP.NE.AND P1, PT, R5, 0x2, PT ;  /* 0x000000020500780c */ /* 0x000fe40003f25270 */
[----:B------:R-:W-:Y:S02]  /*11f0*/  SEL R0, RZ, 0xffffffff, P2 ;  /* 0xffffffffff007807 */ /* 0x000fe40001000000 */
[----:B------:R-:W-:-:S04]  /*1200*/  @P0 SEL R0, RZ, 0xffffffff, P1 ;  /* 0xffffffffff000807 */ /* 0x000fc80000800000 */
[----:B------:R-:W-:-:S05]  /*1210*/  LOP3.LUT R5, R0, 0x1, RZ, 0xc0, !PT ;  /* 0x0000000100057812 */ /* 0x000fca00078ec0ff */
[----:B------:R-:W-:Y:S01]  /*1220*/  STG.E desc[UR6][R2.64], R5 ;  /* 0x0000000502007986 */ /* 0x000fe2000c101906 */
[----:B------:R-:W-:Y:S05]  /*1230*/  EXIT ;  /* 0x000000000000794d */ /* 0x000fea0003800000 */
.L_x_6:
[----:B------:R-:W-:-:S00]  /*1240*/  BRA `(.L_x_6) ;  /* 0xfffffffc00fc7947 */ /* 0x000fc0000383ffff */
[----:B------:R-:W-:-:S00]  /*1250*/  NOP ;  /* 0x0000000000007918 */ /* 0x000fc00000000000 */
        /* <DEDUP_REMOVED lines=10> */
.L_x_7:


//--------------------- .nv.shared._Z22gol_step_kernel_sharedPKiPii --------------------------
	.section	.nv.shared._Z22gol_step_kernel_sharedPKiPii,"aw",@nobits
	.sectionflags	@""
	.align	16
	.zero		1024


//--------------------- .nv.shared.reserved.0     --------------------------
	.section	.nv.shared.reserved.0,"aw",@nobits
	.weak		__nv_reservedSMEM_offset_0_alias
	.size		__nv_reservedSMEM_offset_0_alias, 0, 64
	.other		__nv_reservedSMEM_offset_0_alias,@"STO_CUDA_RESERVED_SHARED STV_DEFAULT"
__nv_reservedSMEM_offset_0_alias:
	.zero		0
	.zero		64


//--------------------- .nv.constant0._Z22gol_step_kernel_sharedPKiPii --------------------------
	.section	.nv.constant0._Z22gol_step_kernel_sharedPKiPii,"a",@progbits
	.sectionflags	@""
	.align	4
.nv.constant0._Z22gol_step_kernel_sharedPKiPii:
	.zero		916


//--------------------- SYMBOLS --------------------------

	.type		.nv.reservedSmem.offset0,@object
	.size		.nv.reservedSmem.offset0,0x4
	.type		.nv.reservedSmem.cap,@object
	.size		.nv.reservedSmem.cap,0x4
